	.headerflags	@"EF_CUDA_TEXMODE_UNIFIED EF_CUDA_64BIT_ADDRESS EF_CUDA_ACCELERATORS EF_CUDA_SM90 EF_CUDA_VIRTUAL_SM(EF_CUDA_SM90)"
	.elftype	@"ET_EXEC"


//--------------------- .nv.info                  --------------------------
	.section	.nv.info,"",@"SHT_CUDA_INFO"
	.align	4


	//----- nvinfo : EIATTR_REGCOUNT
	.align		4
        /*0000*/ 	.byte	0x04, 0x2f
        /*0002*/ 	.short	(.L_3 - .L_2)
	.align		4
.L_2:
        /*0004*/ 	.word	index@(triton_poi_fused__native_batch_norm_legit_no_training_convolution_relu_26)
        /*0008*/ 	.word	0x00000016


	//----- nvinfo : EIATTR_MIN_STACK_SIZE
	.align		4
.L_3:
        /*000c*/ 	.byte	0x04, 0x12
        /*000e*/ 	.short	(.L_5 - .L_4)
	.align		4
.L_4:
        /*0010*/ 	.word	index@(triton_poi_fused__native_batch_norm_legit_no_training_convolution_relu_26)
        /*0014*/ 	.word	0x00000000


	//----- nvinfo : EIATTR_FRAME_SIZE
	.align		4
.L_5:
        /*0018*/ 	.byte	0x04, 0x11
        /*001a*/ 	.short	(.L_7 - .L_6)
	.align		4
.L_6:
        /*001c*/ 	.word	index@(triton_poi_fused__native_batch_norm_legit_no_training_convolution_relu_26)
        /*0020*/ 	.word	0x00000000


	//----- nvinfo : EIATTR_MIN_STACK_SIZE
	.align		4
.L_7:
        /*0024*/ 	.byte	0x04, 0x12
        /*0026*/ 	.short	(.L_9 - .L_8)
	.align		4
.L_8:
        /*0028*/ 	.word	index@(triton_poi_fused__native_batch_norm_legit_no_training_convolution_relu_26)
        /*002c*/ 	.word	0x00000000
.L_9:


//--------------------- .nv.info.triton_poi_fused__native_batch_norm_legit_no_training_convolution_relu_26 --------------------------
	.section	.nv.info.triton_poi_fused__native_batch_norm_legit_no_training_convolution_relu_26,"",@"SHT_CUDA_INFO"
	.sectionflags	@""
	.align	4


	//----- nvinfo : EIATTR_CUDA_API_VERSION
	.align		4
        /*0000*/ 	.byte	0x04, 0x37
        /*0002*/ 	.short	(.L_11 - .L_10)
.L_10:
        /*0004*/ 	.word	0x0000007c


	//----- nvinfo : EIATTR_KPARAM_INFO
	.align		4
.L_11:
        /*0008*/ 	.byte	0x04, 0x17
        /*000a*/ 	.short	(.L_13 - .L_12)
.L_12:
        /*000c*/ 	.word	0x00000000
        /*0010*/ 	.short	0x0007
        /*0012*/ 	.short	0x0038
        /*0014*/ 	.byte	0x00, 0xf0, 0x11, 0x00


	//----- nvinfo : EIATTR_KPARAM_INFO
	.align		4
.L_13:
        /*0018*/ 	.byte	0x04, 0x17
        /*001a*/ 	.short	(.L_15 - .L_14)
.L_14:
        /*001c*/ 	.word	0x00000000
        /*0020*/ 	.short	0x0006
        /*0022*/ 	.short	0x0030
        /*0024*/ 	.byte	0x00, 0xf4, 0x21, 0x00


	//----- nvinfo : EIATTR_KPARAM_INFO
	.align		4
.L_15:
        /*0028*/ 	.byte	0x04, 0x17
        /*002a*/ 	.short	(.L_17 - .L_16)
.L_16:
        /*002c*/ 	.word	0x00000000
        /*0030*/ 	.short	0x0005
        /*0032*/ 	.short	0x0028
        /*0034*/ 	.byte	0x00, 0xf4, 0x21, 0x00


	//----- nvinfo : EIATTR_KPARAM_INFO
	.align		4
.L_17:
        /*0038*/ 	.byte	0x04, 0x17
        /*003a*/ 	.short	(.L_19 - .L_18)
.L_18:
        /*003c*/ 	.word	0x00000000
        /*0040*/ 	.short	0x0004
        /*0042*/ 	.short	0x0020
        /*0044*/ 	.byte	0x00, 0xf4, 0x21, 0x00


	//----- nvinfo : EIATTR_KPARAM_INFO
	.align		4
.L_19:
        /*0048*/ 	.byte	0x04, 0x17
        /*004a*/ 	.short	(.L_21 - .L_20)
.L_20:
        /*004c*/ 	.word	0x00000000
        /*0050*/ 	.short	0x0003
        /*0052*/ 	.short	0x0018
        /*0054*/ 	.byte	0x00, 0xf4, 0x21, 0x00


	//----- nvinfo : EIATTR_KPARAM_INFO
	.align		4
.L_21:
        /*0058*/ 	.byte	0x04, 0x17
        /*005a*/ 	.short	(.L_23 - .L_22)
.L_22:
        /*005c*/ 	.word	0x00000000
        /*0060*/ 	.short	0x0002
        /*0062*/ 	.short	0x0010
        /*0064*/ 	.byte	0x00, 0xf4, 0x21, 0x00


	//----- nvinfo : EIATTR_KPARAM_INFO
	.align		4
.L_23:
        /*0068*/ 	.byte	0x04, 0x17
        /*006a*/ 	.short	(.L_25 - .L_24)
.L_24:
        /*006c*/ 	.word	0x00000000
        /*0070*/ 	.short	0x0001
        /*0072*/ 	.short	0x0008
        /*0074*/ 	.byte	0x00, 0xf4, 0x21, 0x00


	//----- nvinfo : EIATTR_KPARAM_INFO
	.align		4
.L_25:
        /*0078*/ 	.byte	0x04, 0x17
        /*007a*/ 	.short	(.L_27 - .L_26)
.L_26:
        /*007c*/ 	.word	0x00000000
        /*0080*/ 	.short	0x0000
        /*0082*/ 	.short	0x0000
        /*0084*/ 	.byte	0x00, 0xf4, 0x21, 0x00


	//----- nvinfo : EIATTR_SPARSE_MMA_MASK
	.align		4
.L_27:
        /*0088*/ 	.byte	0x03, 0x50
        /*008a*/ 	.short	0x0000


	//----- nvinfo : EIATTR_MAXREG_COUNT
	.align		4
        /*008c*/ 	.byte	0x03, 0x1b
        /*008e*/ 	.short	0x00ff


	//----- nvinfo : EIATTR_EXIT_INSTR_OFFSETS
	.align		4
        /*0090*/ 	.byte	0x04, 0x1c
        /*0092*/ 	.short	(.L_29 - .L_28)


	//   ....[0]....
.L_28:
        /*0094*/ 	.word	0x00000420


	//----- nvinfo : EIATTR_REQNTID
	.align		4
.L_29:
        /*0098*/ 	.byte	0x04, 0x10
        /*009a*/ 	.short	(.L_31 - .L_30)
.L_30:
        /*009c*/ 	.word	0x00000080
        /*00a0*/ 	.word	0x00000001
        /*00a4*/ 	.word	0x00000001


	//----- nvinfo : EIATTR_CBANK_PARAM_SIZE
	.align		4
.L_31:
        /*00a8*/ 	.byte	0x03, 0x19
        /*00aa*/ 	.short	0x003c


	//----- nvinfo : EIATTR_PARAM_CBANK
	.align		4
        /*00ac*/ 	.byte	0x04, 0x0a
        /*00ae*/ 	.short	(.L_33 - .L_32)
	.align		4
.L_32:
        /*00b0*/ 	.word	index@(.nv.constant0.triton_poi_fused__native_batch_norm_legit_no_training_convolution_relu_26)
        /*00b4*/ 	.short	0x0210
        /*00b6*/ 	.short	0x003c


	//----- nvinfo : EIATTR_SW_WAR
	.align		4
.L_33:
        /*00b8*/ 	.byte	0x04, 0x36
        /*00ba*/ 	.short	(.L_35 - .L_34)
.L_34:
        /*00bc*/ 	.word	0x00000008
.L_35:


//--------------------- .nv.callgraph             --------------------------
	.section	.nv.callgraph,"",@"SHT_CUDA_CALLGRAPH"
	.align	4
	.sectionentsize	8
	.align		4
        /*0000*/ 	.word	0x00000000
	.align		4
        /*0004*/ 	.word	0xffffffff
	.align		4
        /*0008*/ 	.word	0x00000000
	.align		4
        /*000c*/ 	.word	0xfffffffe
	.align		4
        /*0010*/ 	.word	0x00000000
	.align		4
        /*0014*/ 	.word	0xfffffffd
	.align		4
        /*0018*/ 	.word	0x00000000
	.align		4
        /*001c*/ 	.word	0xfffffffc


//--------------------- .nv.constant4             --------------------------
	.section	.nv.constant4,"a",@progbits
	.align	8
	.align		8
.nv.constant4:
        /*0000*/ 	.dword	_$_str
	.align		8
        /*0008*/ 	.dword	_$_str_$_2


//--------------------- .text.triton_poi_fused__native_batch_norm_legit_no_training_convolution_relu_26 --------------------------
	.section	.text.triton_poi_fused__native_batch_norm_legit_no_training_convolution_relu_26,"ax",@progbits
	.align	128
        .global         triton_poi_fused__native_batch_norm_legit_no_training_convolution_relu_26
        .type           triton_poi_fused__native_batch_norm_legit_no_training_convolution_relu_26,@function
        .size           triton_poi_fused__native_batch_norm_legit_no_training_convolution_relu_26,(.L_x_1 - triton_poi_fused__native_batch_norm_legit_no_training_convolution_relu_26)
        .other          triton_poi_fused__native_batch_norm_legit_no_training_convolution_relu_26,@"STO_CUDA_ENTRY STV_DEFAULT"
triton_poi_fused__native_batch_norm_legit_no_training_convolution_relu_26:
.text.triton_poi_fused__native_batch_norm_legit_no_training_convolution_relu_26:
[----:B------:R-:W-:Y:S01]  /*0000*/  LDC R1, c[0x0][0x28] ;  /* 0x00000a00ff017b82 */ /* 0x000fe20000000800 */
[----:B------:R-:W1:Y:S07]  /*0010*/  S2R R0, SR_TID.X ;  /* 0x0000000000007919 */ /* 0x000e6e0000002100 */
[----:B------:R-:W2:Y:S01]  /*0020*/  LDC.64 R6, c[0x0][0x228] ;  /* 0x00008a00ff067b82 */ /* 0x000ea20000000a00 */
[----:B------:R-:W-:Y:S01]  /*0030*/  ULDC.64 UR4, c[0x0][0x208] ;  /* 0x0000820000047ab9 */ /* 0x000fe20000000a00 */
[----:B------:R-:W3:Y:S06]  /*0040*/  S2R R3, SR_CTAID.X ;  /* 0x0000000000037919 */ /* 0x000eec0000002500 */
[----:B------:R-:W4:Y:S08]  /*0050*/  LDC.64 R12, c[0x0][0x218] ;  /* 0x00008600ff0c7b82 */ /* 0x000f300000000a00 */
[----:B------:R-:W5:Y:S08]  /*0060*/  LDC.64 R14, c[0x0][0x220] ;  /* 0x00008800ff0e7b82 */ /* 0x000f700000000a00 */
[----:B------:R-:W5:Y:S01]  /*0070*/  LDC.64 R10, c[0x0][0x238] ;  /* 0x00008e00ff0a7b82 */ /* 0x000f620000000a00 */
[----:B-1----:R-:W-:-:S07]  /*0080*/  SHF.L.U32 R0, R0, 0x1, RZ ;  /* 0x0000000100007819 */ /* 0x002fce00000006ff */
[----:B------:R-:W1:Y:S01]  /*0090*/  LDC.64 R16, c[0x0][0x230] ;  /* 0x00008c00ff107b82 */ /* 0x000e620000000a00 */
[----:B------:R-:W-:-:S04]  /*00a0*/  LOP3.LUT R0, R0, 0xfe, RZ, 0xc0, !PT ;  /* 0x000000fe00007812 */ /* 0x000fc800078ec0ff */
[----:B---3--:R-:W-:-:S05]  /*00b0*/  LEA R0, R3, R0, 0x8 ;  /* 0x0000000003007211 */ /* 0x008fca00078e40ff */
[----:B------:R-:W-:-:S05]  /*00c0*/  IMAD.HI R2, R0, 0x2aaaaaab, RZ ;  /* 0x2aaaaaab00027827 */ /* 0x000fca00078e02ff */
[----:B------:R-:W-:-:S04]  /*00d0*/  SHF.R.U32.HI R3, RZ, 0x1f, R2 ;  /* 0x0000001fff037819 */ /* 0x000fc80000011602 */
[----:B------:R-:W-:-:S05]  /*00e0*/  LEA.HI R3, R2, R3, RZ, 0x1c ;  /* 0x0000000302037211 */ /* 0x000fca00078fe0ff */
[----:B------:R-:W-:Y:S02]  /*00f0*/  IMAD R8, R3, -0x60, R0 ;  /* 0xffffffa003087824 */ /* 0x000fe400078e0200 */
[----:B------:R-:W3:Y:S02]  /*0100*/  LDC.64 R2, c[0x0][0x210] ;  /* 0x00008400ff027b82 */ /* 0x000ee40000000a00 */
[----:B--2---:R-:W-:-:S06]  /*0110*/  IMAD.WIDE R6, R8, 0x4, R6 ;  /* 0x0000000408067825 */ /* 0x004fcc00078e0206 */
[----:B------:R-:W2:Y:S01]  /*0120*/  LDG.E.EL.64 R6, desc[UR4][R6.64] ;  /* 0x0000000406067981 */ /* 0x000ea2000c2e1b00 */
[----:B----4-:R-:W-:-:S04]  /*0130*/  IMAD.WIDE R12, R8, 0x4, R12 ;  /* 0x00000004080c7825 */ /* 0x010fc800078e020c */
[C---:B-----5:R-:W-:Y:S02]  /*0140*/  IMAD.WIDE R14, R8.reuse, 0x4, R14 ;  /* 0x00000004080e7825 */ /* 0x060fe400078e020e */
[----:B------:R-:W4:Y:S02]  /*0150*/  LDG.E.EL.64 R12, desc[UR4][R12.64] ;  /* 0x000000040c0c7981 */ /* 0x000f24000c2e1b00 */
[C---:B0-----:R-:W-:Y:S02]  /*0160*/  IMAD.WIDE R10, R8.reuse, 0x4, R10 ;  /* 0x00000004080a7825 */ /* 0x041fe400078e020a */
[----:B------:R-:W5:Y:S02]  /*0170*/  LDG.E.EL.64 R14, desc[UR4][R14.64] ;  /* 0x000000040e0e7981 */ /* 0x000f64000c2e1b00 */
[----:B-1----:R-:W-:Y:S02]  /*0180*/  IMAD.WIDE R16, R8, 0x4, R16 ;  /* 0x0000000408107825 */ /* 0x002fe400078e0210 */
[----:B------:R-:W4:Y:S02]  /*0190*/  LDG.E.EL.64 R10, desc[UR4][R10.64] ;  /* 0x000000040a0a7981 */ /* 0x000f24000c2e1b00 */
[----:B---3--:R-:W-:-:S02]  /*01a0*/  IMAD.WIDE R2, R0, 0x4, R2 ;  /* 0x0000000400027825 */ /* 0x008fc400078e0202 */
[----:B------:R0:W3:Y:S04]  /*01b0*/  LDG.E.EL.64 R8, desc[UR4][R16.64] ;  /* 0x0000000410087981 */ /* 0x0000e8000c2e1b00 */
[----:B------:R-:W4:Y:S01]  /*01c0*/  LDG.E.64 R4, desc[UR4][R2.64] ;  /* 0x0000000402047981 */ /* 0x000f22000c1e1b00 */
[----:B0-----:R-:W-:Y:S01]  /*01d0*/  HFMA2.MMA R16, -RZ, RZ, 1.625, 0 ;  /* 0x3e800000ff107435 */ /* 0x001fe200000001ff */
[----:B--2---:R-:W-:Y:S01]  /*01e0*/  FADD R6, R6, 9.9999997473787516356e-06 ;  /* 0x3727c5ac06067421 */ /* 0x004fe20000000000 */
[----:B------:R-:W-:-:S03]  /*01f0*/  FADD R7, R7, 9.9999997473787516356e-06 ;  /* 0x3727c5ac07077421 */ /* 0x000fc60000000000 */
[----:B------:R-:W0:Y:S08]  /*0200*/  MUFU.SQRT R18, R6 ;  /* 0x0000000600127308 */ /* 0x000e300000002000 */
[----:B------:R1:W2:Y:S01]  /*0210*/  MUFU.SQRT R19, R7 ;  /* 0x0000000700137308 */ /* 0x0002a20000002000 */
[C---:B0-----:R-:W-:Y:S02]  /*0220*/  FSETP.GT.AND P0, PT, R18.reuse, 8.50705917302346158658e+37, PT ;  /* 0x7e8000001200780b */ /* 0x041fe40003f04000 */
[----:B------:R-:W-:Y:S01]  /*0230*/  FSETP.GEU.AND P2, PT, R18, 1.175494350822287508e-38, PT ;  /* 0x008000001200780b */ /* 0x000fe20003f4e000 */
[----:B-1----:R-:W0:Y:S01]  /*0240*/  LDC.64 R6, c[0x0][0x240] ;  /* 0x00009000ff067b82 */ /* 0x002e220000000a00 */
[----:B--2---:R-:W-:-:S02]  /*0250*/  FSETP.GT.AND P1, PT, R19, 8.50705917302346158658e+37, PT ;  /* 0x7e8000001300780b */ /* 0x004fc40003f24000 */
[----:B------:R-:W-:-:S07]  /*0260*/  FSETP.GEU.AND P3, PT, R19, 1.175494350822287508e-38, PT ;  /* 0x008000001300780b */ /* 0x000fce0003f6e000 */
[----:B------:R-:W-:-:S04]  /*0270*/  @P0 FMUL R18, R18, 0.25 ;  /* 0x3e80000012120820 */ /* 0x000fc80000400000 */
[----:B------:R-:W-:Y:S01]  /*0280*/  @!P2 FMUL R18, R18, 16777216 ;  /* 0x4b8000001212a820 */ /* 0x000fe20000400000 */
[----:B------:R-:W-:-:S04]  /*0290*/  @P1 FMUL R19, R19, 0.25 ;  /* 0x3e80000013131820 */ /* 0x000fc80000400000 */
[----:B------:R-:W-:Y:S01]  /*02a0*/  @!P3 FMUL R19, R19, 16777216 ;  /* 0x4b8000001313b820 */ /* 0x000fe20000400000 */
[----:B------:R-:W1:Y:S01]  /*02b0*/  MUFU.RCP R18, R18 ;  /* 0x0000001200127308 */ /* 0x000e620000001000 */
[----:B------:R-:W-:-:S07]  /*02c0*/  FSEL R17, R16, 1, P0 ;  /* 0x3f80000010117808 */ /* 0x000fce0000000000 */
[----:B------:R-:W2:Y:S01]  /*02d0*/  MUFU.RCP R19, R19 ;  /* 0x0000001300137308 */ /* 0x000ea20000001000 */
[----:B------:R-:W-:Y:S01]  /*02e0*/  FSEL R16, R16, 1, P1 ;  /* 0x3f80000010107808 */ /* 0x000fe20000800000 */
[----:B------:R-:W-:Y:S01]  /*02f0*/  @!P2 FMUL R17, R17, 16777216 ;  /* 0x4b8000001111a820 */ /* 0x000fe20000400000 */
[----:B----4-:R-:W-:Y:S01]  /*0300*/  FADD R4, R4, R12 ;  /* 0x0000000c04047221 */ /* 0x010fe20000000000 */
[----:B------:R-:W-:Y:S02]  /*0310*/  FADD R5, R5, R13 ;  /* 0x0000000d05057221 */ /* 0x000fe40000000000 */
[----:B------:R-:W-:Y:S01]  /*0320*/  @!P3 FMUL R16, R16, 16777216 ;  /* 0x4b8000001010b820 */ /* 0x000fe20000400000 */
[----:B-1----:R-:W-:Y:S01]  /*0330*/  FMUL R17, R18, R17 ;  /* 0x0000001112117220 */ /* 0x002fe20000400000 */
[----:B-----5:R-:W-:Y:S01]  /*0340*/  FADD R14, -R14, R4 ;  /* 0x000000040e0e7221 */ /* 0x020fe20000000100 */
[----:B------:R-:W-:Y:S01]  /*0350*/  FADD R15, -R15, R5 ;  /* 0x000000050f0f7221 */ /* 0x000fe20000000100 */
[----:B--2---:R-:W-:-:S02]  /*0360*/  FMUL R16, R19, R16 ;  /* 0x0000001013107220 */ /* 0x004fc40000400000 */
[----:B------:R-:W-:Y:S02]  /*0370*/  FMUL R17, R14, R17 ;  /* 0x000000110e117220 */ /* 0x000fe40000400000 */
[----:B------:R-:W-:Y:S02]  /*0380*/  FMUL R16, R15, R16 ;  /* 0x000000100f107220 */ /* 0x000fe40000400000 */
[----:B---3--:R-:W-:Y:S02]  /*0390*/  FFMA R8, R8, R17, R10 ;  /* 0x0000001108087223 */ /* 0x008fe4000000000a */
[----:B------:R-:W-:-:S03]  /*03a0*/  FFMA R9, R9, R16, R11 ;  /* 0x0000001009097223 */ /* 0x000fc6000000000b */
[----:B------:R-:W-:Y:S02]  /*03b0*/  FSETP.GEU.AND P0, PT, R8, RZ, PT ;  /* 0x000000ff0800720b */ /* 0x000fe40003f0e000 */
[C---:B------:R-:W-:Y:S01]  /*03c0*/  FSETP.GEU.AND P1, PT, R9.reuse, RZ, PT ;  /* 0x000000ff0900720b */ /* 0x040fe20003f2e000 */
[----:B0-----:R-:W-:Y:S01]  /*03d0*/  IMAD.WIDE R6, R0, 0x4, R6 ;  /* 0x0000000400067825 */ /* 0x001fe200078e0206 */
[----:B------:R-:W-:Y:S02]  /*03e0*/  FSEL R8, R8, RZ, P0 ;  /* 0x000000ff08087208 */ /* 0x000fe40000000000 */
[----:B------:R-:W-:Y:S01]  /*03f0*/  FSEL R9, R9, RZ, P1 ;  /* 0x000000ff09097208 */ /* 0x000fe20000800000 */
[----:B------:R-:W-:Y:S04]  /*0400*/  STG.E.64 desc[UR4][R2.64], R4 ;  /* 0x0000000402007986 */ /* 0x000fe8000c101b04 */
[----:B------:R-:W-:Y:S01]  /*0410*/  STG.E.64 desc[UR4][R6.64], R8 ;  /* 0x0000000806007986 */ /* 0x000fe2000c101b04 */
[----:B------:R-:W-:Y:S05]  /*0420*/  EXIT ;  /* 0x000000000000794d */ /* 0x000fea0003800000 */
.L_x_0:
[----:B------:R-:W-:-:S00]  /*0430*/  BRA `(.L_x_0) ;  /* 0xfffffffc00fc7947 */ /* 0x000fc0000383ffff */
[----:B------:R-:W-:-:S00]  /*0440*/  NOP ;  /* 0x0000000000007918 */ /* 0x000fc00000000000 */
        /* <DEDUP_REMOVED lines=11> */
.L_x_1:


//--------------------- .nv.global.init           --------------------------
	.section	.nv.global.init,"aw",@progbits
.nv.global.init:
	.type		_$_str,@object
	.size		_$_str,(_$_str_$_2 - _$_str)
_$_str:
        /*0000*/ 	.byte	0x5f, 0x5f, 0x43, 0x55, 0x44, 0x41, 0x5f, 0x46, 0x54, 0x5a, 0x00
	.type		_$_str_$_2,@object
	.size		_$_str_$_2,(.L_1 - _$_str_$_2)
_$_str_$_2:
        /*000b*/ 	.byte	0x5f, 0x5f, 0x43, 0x55, 0x44, 0x41, 0x5f, 0x50, 0x52, 0x45, 0x43, 0x5f, 0x53, 0x51, 0x52, 0x54
        /*001b*/ 	.byte	0x00
.L_1:


//--------------------- .nv.constant0.triton_poi_fused__native_batch_norm_legit_no_training_convolution_relu_26 --------------------------
	.section	.nv.constant0.triton_poi_fused__native_batch_norm_legit_no_training_convolution_relu_26,"a",@progbits
	.sectionflags	@""
	.align	4
.nv.constant0.triton_poi_fused__native_batch_norm_legit_no_training_convolution_relu_26:
	.zero		588
